	.headerflags	@"EF_CUDA_TEXMODE_UNIFIED EF_CUDA_64BIT_ADDRESS EF_CUDA_ACCELERATORS EF_CUDA_SM90 EF_CUDA_VIRTUAL_SM(EF_CUDA_SM90)"
	.elftype	@"ET_EXEC"


//--------------------- .nv.info                  --------------------------
	.section	.nv.info,"",@"SHT_CUDA_INFO"
	.align	4


	//----- nvinfo : EIATTR_REGCOUNT
	.align		4
        /*0000*/ 	.byte	0x04, 0x2f
        /*0002*/ 	.short	(.L_3 - .L_2)
	.align		4
.L_2:
        /*0004*/ 	.word	index@(triton_poi_fused__native_batch_norm_legit_no_training_relu_22)
        /*0008*/ 	.word	0x00000020


	//----- nvinfo : EIATTR_MIN_STACK_SIZE
	.align		4
.L_3:
        /*000c*/ 	.byte	0x04, 0x12
        /*000e*/ 	.short	(.L_5 - .L_4)
	.align		4
.L_4:
        /*0010*/ 	.word	index@(triton_poi_fused__native_batch_norm_legit_no_training_relu_22)
        /*0014*/ 	.word	0x00000000


	//----- nvinfo : EIATTR_FRAME_SIZE
	.align		4
.L_5:
        /*0018*/ 	.byte	0x04, 0x11
        /*001a*/ 	.short	(.L_7 - .L_6)
	.align		4
.L_6:
        /*001c*/ 	.word	index@(triton_poi_fused__native_batch_norm_legit_no_training_relu_22)
        /*0020*/ 	.word	0x00000000


	//----- nvinfo : EIATTR_MIN_STACK_SIZE
	.align		4
.L_7:
        /*0024*/ 	.byte	0x04, 0x12
        /*0026*/ 	.short	(.L_9 - .L_8)
	.align		4
.L_8:
        /*0028*/ 	.word	index@(triton_poi_fused__native_batch_norm_legit_no_training_relu_22)
        /*002c*/ 	.word	0x00000000
.L_9:


//--------------------- .nv.info.triton_poi_fused__native_batch_norm_legit_no_training_relu_22 --------------------------
	.section	.nv.info.triton_poi_fused__native_batch_norm_legit_no_training_relu_22,"",@"SHT_CUDA_INFO"
	.sectionflags	@""
	.align	4


	//----- nvinfo : EIATTR_CUDA_API_VERSION
	.align		4
        /*0000*/ 	.byte	0x04, 0x37
        /*0002*/ 	.short	(.L_11 - .L_10)
.L_10:
        /*0004*/ 	.word	0x0000007c


	//----- nvinfo : EIATTR_KPARAM_INFO
	.align		4
.L_11:
        /*0008*/ 	.byte	0x04, 0x17
        /*000a*/ 	.short	(.L_13 - .L_12)
.L_12:
        /*000c*/ 	.word	0x00000000
        /*0010*/ 	.short	0x0006
        /*0012*/ 	.short	0x0030
        /*0014*/ 	.byte	0x00, 0xf0, 0x11, 0x00


	//----- nvinfo : EIATTR_KPARAM_INFO
	.align		4
.L_13:
        /*0018*/ 	.byte	0x04, 0x17
        /*001a*/ 	.short	(.L_15 - .L_14)
.L_14:
        /*001c*/ 	.word	0x00000000
        /*0020*/ 	.short	0x0005
        /*0022*/ 	.short	0x0028
        /*0024*/ 	.byte	0x00, 0xf4, 0x21, 0x00


	//----- nvinfo : EIATTR_KPARAM_INFO
	.align		4
.L_15:
        /*0028*/ 	.byte	0x04, 0x17
        /*002a*/ 	.short	(.L_17 - .L_16)
.L_16:
        /*002c*/ 	.word	0x00000000
        /*0030*/ 	.short	0x0004
        /*0032*/ 	.short	0x0020
        /*0034*/ 	.byte	0x00, 0xf4, 0x21, 0x00


	//----- nvinfo : EIATTR_KPARAM_INFO
	.align		4
.L_17:
        /*0038*/ 	.byte	0x04, 0x17
        /*003a*/ 	.short	(.L_19 - .L_18)
.L_18:
        /*003c*/ 	.word	0x00000000
        /*0040*/ 	.short	0x0003
        /*0042*/ 	.short	0x0018
        /*0044*/ 	.byte	0x00, 0xf4, 0x21, 0x00


	//----- nvinfo : EIATTR_KPARAM_INFO
	.align		4
.L_19:
        /*0048*/ 	.byte	0x04, 0x17
        /*004a*/ 	.short	(.L_21 - .L_20)
.L_20:
        /*004c*/ 	.word	0x00000000
        /*0050*/ 	.short	0x0002
        /*0052*/ 	.short	0x0010
        /*0054*/ 	.byte	0x00, 0xf4, 0x21, 0x00


	//----- nvinfo : EIATTR_KPARAM_INFO
	.align		4
.L_21:
        /*0058*/ 	.byte	0x04, 0x17
        /*005a*/ 	.short	(.L_23 - .L_22)
.L_22:
        /*005c*/ 	.word	0x00000000
        /*0060*/ 	.short	0x0001
        /*0062*/ 	.short	0x0008
        /*0064*/ 	.byte	0x00, 0xf4, 0x21, 0x00


	//----- nvinfo : EIATTR_KPARAM_INFO
	.align		4
.L_23:
        /*0068*/ 	.byte	0x04, 0x17
        /*006a*/ 	.short	(.L_25 - .L_24)
.L_24:
        /*006c*/ 	.word	0x00000000
        /*0070*/ 	.short	0x0000
        /*0072*/ 	.short	0x0000
        /*0074*/ 	.byte	0x00, 0xf4, 0x21, 0x00


	//----- nvinfo : EIATTR_SPARSE_MMA_MASK
	.align		4
.L_25:
        /*0078*/ 	.byte	0x03, 0x50
        /*007a*/ 	.short	0x0000


	//----- nvinfo : EIATTR_MAXREG_COUNT
	.align		4
        /*007c*/ 	.byte	0x03, 0x1b
        /*007e*/ 	.short	0x00ff


	//----- nvinfo : EIATTR_EXIT_INSTR_OFFSETS
	.align		4
        /*0080*/ 	.byte	0x04, 0x1c
        /*0082*/ 	.short	(.L_27 - .L_26)


	//   ....[0]....
.L_26:
        /*0084*/ 	.word	0x00000710


	//----- nvinfo : EIATTR_REQNTID
	.align		4
.L_27:
        /*0088*/ 	.byte	0x04, 0x10
        /*008a*/ 	.short	(.L_29 - .L_28)
.L_28:
        /*008c*/ 	.word	0x00000080
        /*0090*/ 	.word	0x00000001
        /*0094*/ 	.word	0x00000001


	//----- nvinfo : EIATTR_CBANK_PARAM_SIZE
	.align		4
.L_29:
        /*0098*/ 	.byte	0x03, 0x19
        /*009a*/ 	.short	0x0034


	//----- nvinfo : EIATTR_PARAM_CBANK
	.align		4
        /*009c*/ 	.byte	0x04, 0x0a
        /*009e*/ 	.short	(.L_31 - .L_30)
	.align		4
.L_30:
        /*00a0*/ 	.word	index@(.nv.constant0.triton_poi_fused__native_batch_norm_legit_no_training_relu_22)
        /*00a4*/ 	.short	0x0210
        /*00a6*/ 	.short	0x0034


	//----- nvinfo : EIATTR_SW_WAR
	.align		4
.L_31:
        /*00a8*/ 	.byte	0x04, 0x36
        /*00aa*/ 	.short	(.L_33 - .L_32)
.L_32:
        /*00ac*/ 	.word	0x00000008
.L_33:


//--------------------- .nv.callgraph             --------------------------
	.section	.nv.callgraph,"",@"SHT_CUDA_CALLGRAPH"
	.align	4
	.sectionentsize	8
	.align		4
        /*0000*/ 	.word	0x00000000
	.align		4
        /*0004*/ 	.word	0xffffffff
	.align		4
        /*0008*/ 	.word	0x00000000
	.align		4
        /*000c*/ 	.word	0xfffffffe
	.align		4
        /*0010*/ 	.word	0x00000000
	.align		4
        /*0014*/ 	.word	0xfffffffd
	.align		4
        /*0018*/ 	.word	0x00000000
	.align		4
        /*001c*/ 	.word	0xfffffffc


//--------------------- .nv.constant4             --------------------------
	.section	.nv.constant4,"a",@progbits
	.align	8
	.align		8
.nv.constant4:
        /*0000*/ 	.dword	_$_str
	.align		8
        /*0008*/ 	.dword	_$_str_$_2


//--------------------- .text.triton_poi_fused__native_batch_norm_legit_no_training_relu_22 --------------------------
	.section	.text.triton_poi_fused__native_batch_norm_legit_no_training_relu_22,"ax",@progbits
	.align	128
        .global         triton_poi_fused__native_batch_norm_legit_no_training_relu_22
        .type           triton_poi_fused__native_batch_norm_legit_no_training_relu_22,@function
        .size           triton_poi_fused__native_batch_norm_legit_no_training_relu_22,(.L_x_1 - triton_poi_fused__native_batch_norm_legit_no_training_relu_22)
        .other          triton_poi_fused__native_batch_norm_legit_no_training_relu_22,@"STO_CUDA_ENTRY STV_DEFAULT"
triton_poi_fused__native_batch_norm_legit_no_training_relu_22:
.text.triton_poi_fused__native_batch_norm_legit_no_training_relu_22:
[----:B------:R-:W-:Y:S01]  /*0000*/  LDC R1, c[0x0][0x28] ;  /* 0x00000a00ff017b82 */ /* 0x000fe20000000800 */
[----:B------:R-:W1:Y:S07]  /*0010*/  S2R R0, SR_TID.X ;  /* 0x0000000000007919 */ /* 0x000e6e0000002100 */
[----:B------:R-:W2:Y:S01]  /*0020*/  LDC.64 R4, c[0x0][0x220] ;  /* 0x00008800ff047b82 */ /* 0x000ea20000000a00 */
[----:B------:R-:W-:Y:S01]  /*0030*/  ULDC.64 UR4, c[0x0][0x208] ;  /* 0x0000820000047ab9 */ /* 0x000fe20000000a00 */
[----:B------:R-:W3:Y:S06]  /*0040*/  S2R R7, SR_CTAID.X ;  /* 0x0000000000077919 */ /* 0x000eec0000002500 */
[----:B------:R-:W4:Y:S08]  /*0050*/  LDC.64 R12, c[0x0][0x218] ;  /* 0x00008600ff0c7b82 */ /* 0x000f300000000a00 */
[----:B------:R-:W5:Y:S08]  /*0060*/  LDC.64 R22, c[0x0][0x210] ;  /* 0x00008400ff167b82 */ /* 0x000f700000000a00 */
[----:B------:R-:W5:Y:S01]  /*0070*/  LDC.64 R20, c[0x0][0x228] ;  /* 0x00008a00ff147b82 */ /* 0x000f620000000a00 */
[----:B-1----:R-:W-:-:S07]  /*0080*/  SHF.L.U32 R0, R0, 0x2, RZ ;  /* 0x0000000200007819 */ /* 0x002fce00000006ff */
[----:B------:R-:W1:Y:S01]  /*0090*/  LDC.64 R24, c[0x0][0x230] ;  /* 0x00008c00ff187b82 */ /* 0x000e620000000a00 */
[----:B---3--:R-:W-:Y:S02]  /*00a0*/  SHF.R.S32.HI R3, RZ, 0x15, R7 ;  /* 0x00000015ff037819 */ /* 0x008fe40000011407 */
[----:B------:R-:W-:Y:S02]  /*00b0*/  LOP3.LUT R0, R0, 0x1fc, RZ, 0xc0, !PT ;  /* 0x000001fc00007812 */ /* 0x000fe400078ec0ff */
[----:B------:R-:W-:Y:S02]  /*00c0*/  SGXT R3, R3, 0x1 ;  /* 0x000000010303781a */ /* 0x000fe40000000200 */
[----:B------:R-:W-:-:S04]  /*00d0*/  LEA R0, R7, R0, 0xa ;  /* 0x0000000007007211 */ /* 0x000fc800078e50ff */
[----:B------:R-:W-:-:S04]  /*00e0*/  LEA.HI R3, R3, R0, RZ, 0x8 ;  /* 0x0000000003037211 */ /* 0x000fc800078f40ff */
[----:B------:R-:W-:-:S04]  /*00f0*/  LOP3.LUT R3, R3, 0xffffff00, RZ, 0xc0, !PT ;  /* 0xffffff0003037812 */ /* 0x000fc800078ec0ff */
[----:B------:R-:W-:-:S05]  /*0100*/  IADD3 R3, R0, -R3, RZ ;  /* 0x8000000300037210 */ /* 0x000fca0007ffe0ff */
[----:B--2---:R-:W-:-:S06]  /*0110*/  IMAD.WIDE R4, R3, 0x4, R4 ;  /* 0x0000000403047825 */ /* 0x004fcc00078e0204 */
[----:B------:R-:W2:Y:S01]  /*0120*/  LDG.E.EL.128 R4, desc[UR4][R4.64] ;  /* 0x0000000404047981 */ /* 0x000ea2000c2e1d00 */
[----:B----4-:R-:W-:-:S04]  /*0130*/  IMAD.WIDE R12, R3, 0x4, R12 ;  /* 0x00000004030c7825 */ /* 0x010fc800078e020c */
[----:B-----5:R-:W-:Y:S02]  /*0140*/  IMAD.WIDE R22, R0, 0x4, R22 ;  /* 0x0000000400167825 */ /* 0x020fe400078e0216 */
[----:B------:R-:W3:Y:S02]  /*0150*/  LDG.E.EL.128 R12, desc[UR4][R12.64] ;  /* 0x000000040c0c7981 */ /* 0x000ee4000c2e1d00 */
[C---:B0-----:R-:W-:Y:S02]  /*0160*/  IMAD.WIDE R20, R3.reuse, 0x4, R20 ;  /* 0x0000000403147825 */ /* 0x041fe400078e0214 */
[----:B------:R-:W3:Y:S02]  /*0170*/  LDG.E.128 R16, desc[UR4][R22.64+0x800] ;  /* 0x0008000416107981 */ /* 0x000ee4000c1e1d00 */
[----:B-1----:R-:W-:-:S04]  /*0180*/  IMAD.WIDE R24, R3, 0x4, R24 ;  /* 0x0000000403187825 */ /* 0x002fc800078e0218 */
[----:B--2---:R-:W-:Y:S01]  /*0190*/  FADD R6, R6, 9.9999997473787516356e-06 ;  /* 0x3727c5ac06067421 */ /* 0x004fe20000000000 */
[----:B------:R-:W-:Y:S01]  /*01a0*/  FADD R2, R4, 9.9999997473787516356e-06 ;  /* 0x3727c5ac04027421 */ /* 0x000fe20000000000 */
[----:B------:R-:W-:-:S03]  /*01b0*/  FADD R8, R5, 9.9999997473787516356e-06 ;  /* 0x3727c5ac05087421 */ /* 0x000fc60000000000 */
[----:B------:R-:W0:Y:S08]  /*01c0*/  MUFU.SQRT R26, R2 ;  /* 0x00000002001a7308 */ /* 0x000e300000002000 */
[----:B------:R-:W1:Y:S01]  /*01d0*/  MUFU.SQRT R6, R6 ;  /* 0x0000000600067308 */ /* 0x000e620000002000 */
[----:B0-----:R-:W-:-:S07]  /*01e0*/  FSETP.GT.AND P0, PT, R26, 8.50705917302346158658e+37, PT ;  /* 0x7e8000001a00780b */ /* 0x001fce0003f04000 */
[----:B------:R0:W2:Y:S01]  /*01f0*/  MUFU.SQRT R27, R8 ;  /* 0x00000008001b7308 */ /* 0x0000a20000002000 */
[----:B------:R-:W-:Y:S02]  /*0200*/  FSETP.GEU.AND P3, PT, R26, 1.175494350822287508e-38, PT ;  /* 0x008000001a00780b */ /* 0x000fe40003f6e000 */
[C---:B-1----:R-:W-:Y:S02]  /*0210*/  FSETP.GT.AND P2, PT, R6.reuse, 8.50705917302346158658e+37, PT ;  /* 0x7e8000000600780b */ /* 0x042fe40003f44000 */
[----:B------:R-:W-:Y:S01]  /*0220*/  FSETP.GEU.AND P5, PT, R6, 1.175494350822287508e-38, PT ;  /* 0x008000000600780b */ /* 0x000fe20003fae000 */
[----:B------:R-:W-:Y:S01]  /*0230*/  HFMA2.MMA R2, -RZ, RZ, 1.625, 0 ;  /* 0x3e800000ff027435 */ /* 0x000fe200000001ff */
[----:B0-----:R-:W4:Y:S01]  /*0240*/  LDG.E.128 R8, desc[UR4][R22.64] ;  /* 0x0000000416087981 */ /* 0x001f22000c1e1d00 */
[----:B------:R-:W-:Y:S01]  /*0250*/  @P0 FMUL R26, R26, 0.25 ;  /* 0x3e8000001a1a0820 */ /* 0x000fe20000400000 */
[----:B--2---:R-:W-:-:S05]  /*0260*/  FSETP.GT.AND P1, PT, R27, 8.50705917302346158658e+37, PT ;  /* 0x7e8000001b00780b */ /* 0x004fca0003f24000 */
[----:B------:R-:W-:Y:S01]  /*0270*/  @!P3 FMUL R26, R26, 16777216 ;  /* 0x4b8000001a1ab820 */ /* 0x000fe20000400000 */
[C---:B------:R-:W-:Y:S01]  /*0280*/  FSETP.GEU.AND P4, PT, R27.reuse, 1.175494350822287508e-38, PT ;  /* 0x008000001b00780b */ /* 0x040fe20003f8e000 */
[----:B------:R-:W-:Y:S02]  /*0290*/  @P2 FMUL R6, R6, 0.25 ;  /* 0x3e80000006062820 */ /* 0x000fe40000400000 */
[----:B------:R0:W1:Y:S01]  /*02a0*/  MUFU.RCP R5, R26 ;  /* 0x0000001a00057308 */ /* 0x0000620000001000 */
[----:B------:R-:W2:Y:S01]  /*02b0*/  LDG.E.EL.128 R20, desc[UR4][R20.64] ;  /* 0x0000000414147981 */ /* 0x000ea2000c2e1d00 */
[----:B------:R-:W-:Y:S02]  /*02c0*/  @!P5 FMUL R6, R6, 16777216 ;  /* 0x4b8000000606d820 */ /* 0x000fe40000400000 */
[----:B------:R-:W-:-:S04]  /*02d0*/  @P1 FMUL R27, R27, 0.25 ;  /* 0x3e8000001b1b1820 */ /* 0x000fc80000400000 */
[----:B------:R-:W5:Y:S02]  /*02e0*/  MUFU.RCP R6, R6 ;  /* 0x0000000600067308 */ /* 0x000f640000001000 */
[----:B------:R-:W-:Y:S01]  /*02f0*/  @!P4 FMUL R27, R27, 16777216 ;  /* 0x4b8000001b1bc820 */ /* 0x000fe20000400000 */
[----:B0-----:R-:W-:-:S05]  /*0300*/  FSEL R26, R2, 1, P0 ;  /* 0x3f800000021a7808 */ /* 0x001fca0000000000 */
[----:B------:R0:W-:Y:S01]  /*0310*/  MUFU.RCP R4, R27 ;  /* 0x0000001b00047308 */ /* 0x0001e20000001000 */
[----:B------:R-:W-:Y:S01]  /*0320*/  @!P3 FMUL R26, R26, 16777216 ;  /* 0x4b8000001a1ab820 */ /* 0x000fe20000400000 */
[----:B0-----:R-:W-:-:S03]  /*0330*/  FSEL R27, R2, 1, P2 ;  /* 0x3f800000021b7808 */ /* 0x001fc60001000000 */
[----:B-1----:R-:W-:Y:S02]  /*0340*/  FMUL R3, R5, R26 ;  /* 0x0000001a05037220 */ /* 0x002fe40000400000 */
[----:B------:R-:W-:-:S04]  /*0350*/  @!P5 FMUL R27, R27, 16777216 ;  /* 0x4b8000001b1bd820 */ /* 0x000fc80000400000 */
[----:B-----5:R-:W-:Y:S02]  /*0360*/  FMUL R5, R6, R27 ;  /* 0x0000001b06057220 */ /* 0x020fe40000400000 */
[----:B------:R-:W2:Y:S01]  /*0370*/  LDG.E.EL.128 R24, desc[UR4][R24.64] ;  /* 0x0000000418187981 */ /* 0x000ea2000c2e1d00 */
[----:B------:R-:W-:-:S04]  /*0380*/  FADD R7, R7, 9.9999997473787516356e-06 ;  /* 0x3727c5ac07077421 */ /* 0x000fc80000000000 */
[----:B------:R0:W1:Y:S01]  /*0390*/  MUFU.SQRT R28, R7 ;  /* 0x00000007001c7308 */ /* 0x0000620000002000 */
[----:B------:R-:W-:Y:S01]  /*03a0*/  FSEL R29, R2, 1, P1 ;  /* 0x3f800000021d7808 */ /* 0x000fe20000800000 */
[----:B0-----:R-:W0:Y:S01]  /*03b0*/  LDC.64 R6, c[0x0][0x238] ;  /* 0x00008e00ff067b82 */ /* 0x001e220000000a00 */
[C---:B-1----:R-:W-:Y:S02]  /*03c0*/  FSETP.GT.AND P0, PT, R28.reuse, 8.50705917302346158658e+37, PT ;  /* 0x7e8000001c00780b */ /* 0x042fe40003f04000 */
[----:B------:R-:W-:-:S11]  /*03d0*/  FSETP.GEU.AND P1, PT, R28, 1.175494350822287508e-38, PT ;  /* 0x008000001c00780b */ /* 0x000fd60003f2e000 */
[----:B------:R-:W-:-:S04]  /*03e0*/  @P0 FMUL R28, R28, 0.25 ;  /* 0x3e8000001c1c0820 */ /* 0x000fc80000400000 */
[----:B------:R-:W-:Y:S01]  /*03f0*/  @!P1 FMUL R28, R28, 16777216 ;  /* 0x4b8000001c1c9820 */ /* 0x000fe20000400000 */
[----:B------:R-:W-:-:S05]  /*0400*/  @!P4 FMUL R29, R29, 16777216 ;  /* 0x4b8000001d1dc820 */ /* 0x000fca0000400000 */
[----:B------:R-:W1:Y:S01]  /*0410*/  MUFU.RCP R28, R28 ;  /* 0x0000001c001c7308 */ /* 0x000e620000001000 */
[----:B------:R-:W-:Y:S01]  /*0420*/  FMUL R4, R4, R29 ;  /* 0x0000001d04047220 */ /* 0x000fe20000400000 */
[----:B------:R-:W-:-:S05]  /*0430*/  FSEL R29, R2, 1, P0 ;  /* 0x3f800000021d7808 */ /* 0x000fca0000000000 */
[----:B------:R-:W-:Y:S01]  /*0440*/  @!P1 FMUL R29, R29, 16777216 ;  /* 0x4b8000001d1d9820 */ /* 0x000fe20000400000 */
[----:B---3--:R-:W-:Y:S01]  /*0450*/  FADD R19, R19, -R15 ;  /* 0x8000000f13137221 */ /* 0x008fe20000000000 */
[----:B------:R-:W-:Y:S01]  /*0460*/  FADD R16, R16, -R12 ;  /* 0x8000000c10107221 */ /* 0x000fe20000000000 */
[----:B------:R-:W-:Y:S01]  /*0470*/  FADD R18, R18, -R14 ;  /* 0x8000000e12127221 */ /* 0x000fe20000000000 */
[----:B-1----:R-:W-:Y:S01]  /*0480*/  FMUL R2, R28, R29 ;  /* 0x0000001d1c027220 */ /* 0x002fe20000400000 */
[----:B------:R-:W-:Y:S01]  /*0490*/  FADD R17, R17, -R13 ;  /* 0x8000000d11117221 */ /* 0x000fe20000000000 */
[----:B----4-:R-:W-:Y:S01]  /*04a0*/  FADD R11, R11, -R15 ;  /* 0x8000000f0b0b7221 */ /* 0x010fe20000000000 */
[----:B------:R-:W-:Y:S01]  /*04b0*/  FADD R8, R8, -R12 ;  /* 0x8000000c08087221 */ /* 0x000fe20000000000 */
[----:B------:R-:W-:Y:S02]  /*04c0*/  FADD R12, R10, -R14 ;  /* 0x8000000e0a0c7221 */ /* 0x000fe40000000000 */
[C---:B------:R-:W-:Y:S01]  /*04d0*/  FMUL R10, R2.reuse, R11 ;  /* 0x0000000b020a7220 */ /* 0x040fe20000400000 */
[----:B------:R-:W-:Y:S01]  /*04e0*/  FMUL R2, R2, R19 ;  /* 0x0000001302027220 */ /* 0x000fe20000400000 */
[----:B------:R-:W-:Y:S01]  /*04f0*/  FADD R9, R9, -R13 ;  /* 0x8000000d09097221 */ /* 0x000fe20000000000 */
[C---:B------:R-:W-:Y:S01]  /*0500*/  FMUL R11, R5.reuse, R12 ;  /* 0x0000000c050b7220 */ /* 0x040fe20000400000 */
[----:B------:R-:W-:Y:S01]  /*0510*/  FMUL R5, R5, R18 ;  /* 0x0000001205057220 */ /* 0x000fe20000400000 */
[C---:B------:R-:W-:Y:S01]  /*0520*/  FMUL R15, R3.reuse, R8 ;  /* 0x00000008030f7220 */ /* 0x040fe20000400000 */
[C---:B------:R-:W-:Y:S01]  /*0530*/  FMUL R8, R4.reuse, R17 ;  /* 0x0000001104087220 */ /* 0x040fe20000400000 */
[----:B------:R-:W-:Y:S01]  /*0540*/  FMUL R13, R3, R16 ;  /* 0x00000010030d7220 */ /* 0x000fe20000400000 */
[----:B------:R-:W-:Y:S01]  /*0550*/  FMUL R12, R4, R9 ;  /* 0x00000009040c7220 */ /* 0x000fe20000400000 */
[----:B--2---:R-:W-:Y:S01]  /*0560*/  FFMA R2, R23, R2, R27 ;  /* 0x0000000217027223 */ /* 0x004fe2000000001b */
[----:B------:R-:W-:Y:S01]  /*0570*/  FFMA R5, R22, R5, R26 ;  /* 0x0000000516057223 */ /* 0x000fe2000000001a */
[----:B------:R-:W-:Y:S01]  /*0580*/  FFMA R8, R21, R8, R25 ;  /* 0x0000000815087223 */ /* 0x000fe20000000019 */
[----:B------:R-:W-:Y:S01]  /*0590*/  FFMA R10, R23, R10, R27 ;  /* 0x0000000a170a7223 */ /* 0x000fe2000000001b */
[C-C-:B------:R-:W-:Y:S01]  /*05a0*/  FFMA R3, R20.reuse, R15, R24.reuse ;  /* 0x0000000f14037223 */ /* 0x140fe20000000018 */
[----:B------:R-:W-:Y:S01]  /*05b0*/  FFMA R4, R20, R13, R24 ;  /* 0x0000000d14047223 */ /* 0x000fe20000000018 */
[----:B------:R-:W-:Y:S01]  /*05c0*/  FFMA R9, R21, R12, R25 ;  /* 0x0000000c15097223 */ /* 0x000fe20000000019 */
[----:B------:R-:W-:Y:S01]  /*05d0*/  FFMA R22, R22, R11, R26 ;  /* 0x0000000b16167223 */ /* 0x000fe2000000001a */
[----:B------:R-:W-:Y:S01]  /*05e0*/  FSETP.GEU.AND P6, PT, R2, RZ, PT ;  /* 0x000000ff0200720b */ /* 0x000fe20003fce000 */
[----:B0-----:R-:W-:Y:S01]  /*05f0*/  IMAD.WIDE R12, R0, 0x4, R6 ;  /* 0x00000004000c7825 */ /* 0x001fe200078e0206 */
[----:B------:R-:W-:-:S02]  /*0600*/  FSETP.GEU.AND P5, PT, R5, RZ, PT ;  /* 0x000000ff0500720b */ /* 0x000fc40003fae000 */
[----:B------:R-:W-:Y:S02]  /*0610*/  FSETP.GEU.AND P4, PT, R8, RZ, PT ;  /* 0x000000ff0800720b */ /* 0x000fe40003f8e000 */
[----:B------:R-:W-:Y:S02]  /*0620*/  FSETP.GEU.AND P3, PT, R10, RZ, PT ;  /* 0x000000ff0a00720b */ /* 0x000fe40003f6e000 */
[----:B------:R-:W-:Y:S02]  /*0630*/  SEL R7, R2, RZ, P6 ;  /* 0x000000ff02077207 */ /* 0x000fe40003000000 */
[----:B------:R-:W-:Y:S02]  /*0640*/  FSETP.GEU.AND P0, PT, R4, RZ, PT ;  /* 0x000000ff0400720b */ /* 0x000fe40003f0e000 */
[----:B------:R-:W-:Y:S02]  /*0650*/  FSETP.GEU.AND P2, PT, R22, RZ, PT ;  /* 0x000000ff1600720b */ /* 0x000fe40003f4e000 */
[----:B------:R-:W-:-:S02]  /*0660*/  FSETP.GEU.AND P1, PT, R9, RZ, PT ;  /* 0x000000ff0900720b */ /* 0x000fc40003f2e000 */
[----:B------:R-:W-:Y:S02]  /*0670*/  FSETP.GEU.AND P6, PT, R3, RZ, PT ;  /* 0x000000ff0300720b */ /* 0x000fe40003fce000 */
[----:B------:R-:W-:Y:S02]  /*0680*/  SEL R6, R5, RZ, P5 ;  /* 0x000000ff05067207 */ /* 0x000fe40002800000 */
[----:B------:R-:W-:Y:S02]  /*0690*/  SEL R5, R8, RZ, P4 ;  /* 0x000000ff08057207 */ /* 0x000fe40002000000 */
[----:B------:R-:W-:Y:S02]  /*06a0*/  SEL R11, R10, RZ, P3 ;  /* 0x000000ff0a0b7207 */ /* 0x000fe40001800000 */
[----:B------:R-:W-:Y:S02]  /*06b0*/  SEL R10, R22, RZ, P2 ;  /* 0x000000ff160a7207 */ /* 0x000fe40001000000 */
[----:B------:R-:W-:-:S02]  /*06c0*/  SEL R9, R9, RZ, P1 ;  /* 0x000000ff09097207 */ /* 0x000fc40000800000 */
[----:B------:R-:W-:Y:S02]  /*06d0*/  SEL R8, R3, RZ, P6 ;  /* 0x000000ff03087207 */ /* 0x000fe40003000000 */
[----:B------:R-:W-:-:S03]  /*06e0*/  SEL R4, R4, RZ, P0 ;  /* 0x000000ff04047207 */ /* 0x000fc60000000000 */
[----:B------:R-:W-:Y:S04]  /*06f0*/  STG.E.128 desc[UR4][R12.64], R8 ;  /* 0x000000080c007986 */ /* 0x000fe8000c101d04 */
[----:B------:R-:W-:Y:S01]  /*0700*/  STG.E.128 desc[UR4][R12.64+0x800], R4 ;  /* 0x000800040c007986 */ /* 0x000fe2000c101d04 */
[----:B------:R-:W-:Y:S05]  /*0710*/  EXIT ;  /* 0x000000000000794d */ /* 0x000fea0003800000 */
.L_x_0:
[----:B------:R-:W-:-:S00]  /*0720*/  BRA `(.L_x_0) ;  /* 0xfffffffc00fc7947 */ /* 0x000fc0000383ffff */
[----:B------:R-:W-:-:S00]  /*0730*/  NOP ;  /* 0x0000000000007918 */ /* 0x000fc00000000000 */
        /* <DEDUP_REMOVED lines=12> */
.L_x_1:


//--------------------- .nv.global.init           --------------------------
	.section	.nv.global.init,"aw",@progbits
.nv.global.init:
	.type		_$_str,@object
	.size		_$_str,(_$_str_$_2 - _$_str)
_$_str:
        /*0000*/ 	.byte	0x5f, 0x5f, 0x43, 0x55, 0x44, 0x41, 0x5f, 0x46, 0x54, 0x5a, 0x00
	.type		_$_str_$_2,@object
	.size		_$_str_$_2,(.L_1 - _$_str_$_2)
_$_str_$_2:
        /*000b*/ 	.byte	0x5f, 0x5f, 0x43, 0x55, 0x44, 0x41, 0x5f, 0x50, 0x52, 0x45, 0x43, 0x5f, 0x53, 0x51, 0x52, 0x54
        /*001b*/ 	.byte	0x00
.L_1:


//--------------------- .nv.constant0.triton_poi_fused__native_batch_norm_legit_no_training_relu_22 --------------------------
	.section	.nv.constant0.triton_poi_fused__native_batch_norm_legit_no_training_relu_22,"a",@progbits
	.sectionflags	@""
	.align	4
.nv.constant0.triton_poi_fused__native_batch_norm_legit_no_training_relu_22:
	.zero		580
